	.headerflags	@"EF_CUDA_TEXMODE_UNIFIED EF_CUDA_64BIT_ADDRESS EF_CUDA_ACCELERATORS EF_CUDA_SM90 EF_CUDA_VIRTUAL_SM(EF_CUDA_SM90)"
	.elftype	@"ET_EXEC"


//--------------------- .nv.info                  --------------------------
	.section	.nv.info,"",@"SHT_CUDA_INFO"
	.align	4


	//----- nvinfo : EIATTR_REGCOUNT
	.align		4
        /*0000*/ 	.byte	0x04, 0x2f
        /*0002*/ 	.short	(.L_3 - .L_2)
	.align		4
.L_2:
        /*0004*/ 	.word	index@(triton_poi_fused__native_batch_norm_legit_no_training_convolution_relu_7)
        /*0008*/ 	.word	0x00000018


	//----- nvinfo : EIATTR_MIN_STACK_SIZE
	.align		4
.L_3:
        /*000c*/ 	.byte	0x04, 0x12
        /*000e*/ 	.short	(.L_5 - .L_4)
	.align		4
.L_4:
        /*0010*/ 	.word	index@(triton_poi_fused__native_batch_norm_legit_no_training_convolution_relu_7)
        /*0014*/ 	.word	0x00000000


	//----- nvinfo : EIATTR_FRAME_SIZE
	.align		4
.L_5:
        /*0018*/ 	.byte	0x04, 0x11
        /*001a*/ 	.short	(.L_7 - .L_6)
	.align		4
.L_6:
        /*001c*/ 	.word	index@(triton_poi_fused__native_batch_norm_legit_no_training_convolution_relu_7)
        /*0020*/ 	.word	0x00000000


	//----- nvinfo : EIATTR_MIN_STACK_SIZE
	.align		4
.L_7:
        /*0024*/ 	.byte	0x04, 0x12
        /*0026*/ 	.short	(.L_9 - .L_8)
	.align		4
.L_8:
        /*0028*/ 	.word	index@(triton_poi_fused__native_batch_norm_legit_no_training_convolution_relu_7)
        /*002c*/ 	.word	0x00000000
.L_9:


//--------------------- .nv.info.triton_poi_fused__native_batch_norm_legit_no_training_convolution_relu_7 --------------------------
	.section	.nv.info.triton_poi_fused__native_batch_norm_legit_no_training_convolution_relu_7,"",@"SHT_CUDA_INFO"
	.sectionflags	@""
	.align	4


	//----- nvinfo : EIATTR_CUDA_API_VERSION
	.align		4
        /*0000*/ 	.byte	0x04, 0x37
        /*0002*/ 	.short	(.L_11 - .L_10)
.L_10:
        /*0004*/ 	.word	0x0000007c


	//----- nvinfo : EIATTR_KPARAM_INFO
	.align		4
.L_11:
        /*0008*/ 	.byte	0x04, 0x17
        /*000a*/ 	.short	(.L_13 - .L_12)
.L_12:
        /*000c*/ 	.word	0x00000000
        /*0010*/ 	.short	0x0007
        /*0012*/ 	.short	0x0038
        /*0014*/ 	.byte	0x00, 0xf0, 0x11, 0x00


	//----- nvinfo : EIATTR_KPARAM_INFO
	.align		4
.L_13:
        /*0018*/ 	.byte	0x04, 0x17
        /*001a*/ 	.short	(.L_15 - .L_14)
.L_14:
        /*001c*/ 	.word	0x00000000
        /*0020*/ 	.short	0x0006
        /*0022*/ 	.short	0x0030
        /*0024*/ 	.byte	0x00, 0xf4, 0x21, 0x00


	//----- nvinfo : EIATTR_KPARAM_INFO
	.align		4
.L_15:
        /*0028*/ 	.byte	0x04, 0x17
        /*002a*/ 	.short	(.L_17 - .L_16)
.L_16:
        /*002c*/ 	.word	0x00000000
        /*0030*/ 	.short	0x0005
        /*0032*/ 	.short	0x0028
        /*0034*/ 	.byte	0x00, 0xf4, 0x21, 0x00


	//----- nvinfo : EIATTR_KPARAM_INFO
	.align		4
.L_17:
        /*0038*/ 	.byte	0x04, 0x17
        /*003a*/ 	.short	(.L_19 - .L_18)
.L_18:
        /*003c*/ 	.word	0x00000000
        /*0040*/ 	.short	0x0004
        /*0042*/ 	.short	0x0020
        /*0044*/ 	.byte	0x00, 0xf4, 0x21, 0x00


	//----- nvinfo : EIATTR_KPARAM_INFO
	.align		4
.L_19:
        /*0048*/ 	.byte	0x04, 0x17
        /*004a*/ 	.short	(.L_21 - .L_20)
.L_20:
        /*004c*/ 	.word	0x00000000
        /*0050*/ 	.short	0x0003
        /*0052*/ 	.short	0x0018
        /*0054*/ 	.byte	0x00, 0xf4, 0x21, 0x00


	//----- nvinfo : EIATTR_KPARAM_INFO
	.align		4
.L_21:
        /*0058*/ 	.byte	0x04, 0x17
        /*005a*/ 	.short	(.L_23 - .L_22)
.L_22:
        /*005c*/ 	.word	0x00000000
        /*0060*/ 	.short	0x0002
        /*0062*/ 	.short	0x0010
        /*0064*/ 	.byte	0x00, 0xf4, 0x21, 0x00


	//----- nvinfo : EIATTR_KPARAM_INFO
	.align		4
.L_23:
        /*0068*/ 	.byte	0x04, 0x17
        /*006a*/ 	.short	(.L_25 - .L_24)
.L_24:
        /*006c*/ 	.word	0x00000000
        /*0070*/ 	.short	0x0001
        /*0072*/ 	.short	0x0008
        /*0074*/ 	.byte	0x00, 0xf4, 0x21, 0x00


	//----- nvinfo : EIATTR_KPARAM_INFO
	.align		4
.L_25:
        /*0078*/ 	.byte	0x04, 0x17
        /*007a*/ 	.short	(.L_27 - .L_26)
.L_26:
        /*007c*/ 	.word	0x00000000
        /*0080*/ 	.short	0x0000
        /*0082*/ 	.short	0x0000
        /*0084*/ 	.byte	0x00, 0xf4, 0x21, 0x00


	//----- nvinfo : EIATTR_SPARSE_MMA_MASK
	.align		4
.L_27:
        /*0088*/ 	.byte	0x03, 0x50
        /*008a*/ 	.short	0x0000


	//----- nvinfo : EIATTR_MAXREG_COUNT
	.align		4
        /*008c*/ 	.byte	0x03, 0x1b
        /*008e*/ 	.short	0x00ff


	//----- nvinfo : EIATTR_EXIT_INSTR_OFFSETS
	.align		4
        /*0090*/ 	.byte	0x04, 0x1c
        /*0092*/ 	.short	(.L_29 - .L_28)


	//   ....[0]....
.L_28:
        /*0094*/ 	.word	0x00000430


	//----- nvinfo : EIATTR_REQNTID
	.align		4
.L_29:
        /*0098*/ 	.byte	0x04, 0x10
        /*009a*/ 	.short	(.L_31 - .L_30)
.L_30:
        /*009c*/ 	.word	0x00000100
        /*00a0*/ 	.word	0x00000001
        /*00a4*/ 	.word	0x00000001


	//----- nvinfo : EIATTR_CBANK_PARAM_SIZE
	.align		4
.L_31:
        /*00a8*/ 	.byte	0x03, 0x19
        /*00aa*/ 	.short	0x003c


	//----- nvinfo : EIATTR_PARAM_CBANK
	.align		4
        /*00ac*/ 	.byte	0x04, 0x0a
        /*00ae*/ 	.short	(.L_33 - .L_32)
	.align		4
.L_32:
        /*00b0*/ 	.word	index@(.nv.constant0.triton_poi_fused__native_batch_norm_legit_no_training_convolution_relu_7)
        /*00b4*/ 	.short	0x0210
        /*00b6*/ 	.short	0x003c


	//----- nvinfo : EIATTR_SW_WAR
	.align		4
.L_33:
        /*00b8*/ 	.byte	0x04, 0x36
        /*00ba*/ 	.short	(.L_35 - .L_34)
.L_34:
        /*00bc*/ 	.word	0x00000008
.L_35:


//--------------------- .nv.callgraph             --------------------------
	.section	.nv.callgraph,"",@"SHT_CUDA_CALLGRAPH"
	.align	4
	.sectionentsize	8
	.align		4
        /*0000*/ 	.word	0x00000000
	.align		4
        /*0004*/ 	.word	0xffffffff
	.align		4
        /*0008*/ 	.word	0x00000000
	.align		4
        /*000c*/ 	.word	0xfffffffe
	.align		4
        /*0010*/ 	.word	0x00000000
	.align		4
        /*0014*/ 	.word	0xfffffffd
	.align		4
        /*0018*/ 	.word	0x00000000
	.align		4
        /*001c*/ 	.word	0xfffffffc


//--------------------- .nv.constant4             --------------------------
	.section	.nv.constant4,"a",@progbits
	.align	8
	.align		8
.nv.constant4:
        /*0000*/ 	.dword	_$_str
	.align		8
        /*0008*/ 	.dword	_$_str_$_2


//--------------------- .text.triton_poi_fused__native_batch_norm_legit_no_training_convolution_relu_7 --------------------------
	.section	.text.triton_poi_fused__native_batch_norm_legit_no_training_convolution_relu_7,"ax",@progbits
	.align	128
        .global         triton_poi_fused__native_batch_norm_legit_no_training_convolution_relu_7
        .type           triton_poi_fused__native_batch_norm_legit_no_training_convolution_relu_7,@function
        .size           triton_poi_fused__native_batch_norm_legit_no_training_convolution_relu_7,(.L_x_1 - triton_poi_fused__native_batch_norm_legit_no_training_convolution_relu_7)
        .other          triton_poi_fused__native_batch_norm_legit_no_training_convolution_relu_7,@"STO_CUDA_ENTRY STV_DEFAULT"
triton_poi_fused__native_batch_norm_legit_no_training_convolution_relu_7:
.text.triton_poi_fused__native_batch_norm_legit_no_training_convolution_relu_7:
[----:B------:R-:W-:Y:S01]  /*0000*/  LDC R1, c[0x0][0x28] ;  /* 0x00000a00ff017b82 */ /* 0x000fe20000000800 */
[----:B------:R-:W1:Y:S01]  /*0010*/  S2R R0, SR_TID.X ;  /* 0x0000000000007919 */ /* 0x000e620000002100 */
[----:B------:R-:W-:-:S06]  /*0020*/  HFMA2.MMA R2, -RZ, RZ, 0, 0 ;  /* 0x00000000ff027435 */ /* 0x000fcc00000001ff */
[----:B------:R-:W2:Y:S01]  /*0030*/  LDC.64 R8, c[0x0][0x228] ;  /* 0x00008a00ff087b82 */ /* 0x000ea20000000a00 */
[----:B------:R-:W-:Y:S01]  /*0040*/  ULDC.64 UR4, c[0x0][0x208] ;  /* 0x0000820000047ab9 */ /* 0x000fe20000000a00 */
[----:B------:R-:W3:Y:S06]  /*0050*/  S2R R3, SR_CTAID.X ;  /* 0x0000000000037919 */ /* 0x000eec0000002500 */
[----:B------:R-:W4:Y:S08]  /*0060*/  LDC.64 R12, c[0x0][0x218] ;  /* 0x00008600ff0c7b82 */ /* 0x000f300000000a00 */
[----:B------:R-:W5:Y:S08]  /*0070*/  LDC.64 R14, c[0x0][0x220] ;  /* 0x00008800ff0e7b82 */ /* 0x000f700000000a00 */
[----:B------:R-:W5:Y:S01]  /*0080*/  LDC.64 R10, c[0x0][0x238] ;  /* 0x00008e00ff0a7b82 */ /* 0x000f620000000a00 */
[----:B-1----:R-:W-:-:S07]  /*0090*/  SHF.L.U32 R0, R0, 0x1, RZ ;  /* 0x0000000100007819 */ /* 0x002fce00000006ff */
[----:B------:R-:W1:Y:S01]  /*00a0*/  LDC.64 R18, c[0x0][0x230] ;  /* 0x00008c00ff127b82 */ /* 0x000e620000000a00 */
[----:B------:R-:W-:-:S04]  /*00b0*/  LOP3.LUT R0, R0, 0x1fe, RZ, 0xc0, !PT ;  /* 0x000001fe00007812 */ /* 0x000fc800078ec0ff */
[----:B---3--:R-:W-:-:S05]  /*00c0*/  LEA R3, R3, R0, 0x9 ;  /* 0x0000000003037211 */ /* 0x008fca00078e48ff */
[----:B------:R-:W-:-:S05]  /*00d0*/  IMAD.HI R0, R3, -0x6db6db6d, R2 ;  /* 0x9249249303007827 */ /* 0x000fca00078e0202 */
[----:B------:R-:W-:-:S04]  /*00e0*/  SHF.R.U32.HI R5, RZ, 0x1f, R0 ;  /* 0x0000001fff057819 */ /* 0x000fc80000011600 */
[----:B------:R-:W-:-:S05]  /*00f0*/  LEA.HI.SX32 R5, R0, R5, 0x1b ;  /* 0x0000000500057211 */ /* 0x000fca00078fdaff */
[----:B------:R-:W-:Y:S02]  /*0100*/  IMAD R0, R5, -0x38, R3 ;  /* 0xffffffc805007824 */ /* 0x000fe400078e0203 */
[----:B------:R-:W3:Y:S02]  /*0110*/  LDC.64 R4, c[0x0][0x210] ;  /* 0x00008400ff047b82 */ /* 0x000ee40000000a00 */
[----:B--2---:R-:W-:-:S06]  /*0120*/  IMAD.WIDE R8, R0, 0x4, R8 ;  /* 0x0000000400087825 */ /* 0x004fcc00078e0208 */
[----:B------:R-:W2:Y:S01]  /*0130*/  LDG.E.EL.64 R8, desc[UR4][R8.64] ;  /* 0x0000000408087981 */ /* 0x000ea2000c2e1b00 */
[----:B----4-:R-:W-:-:S04]  /*0140*/  IMAD.WIDE R12, R0, 0x4, R12 ;  /* 0x00000004000c7825 */ /* 0x010fc800078e020c */
[C---:B-----5:R-:W-:Y:S02]  /*0150*/  IMAD.WIDE R14, R0.reuse, 0x4, R14 ;  /* 0x00000004000e7825 */ /* 0x060fe400078e020e */
[----:B------:R-:W4:Y:S02]  /*0160*/  LDG.E.EL.64 R12, desc[UR4][R12.64] ;  /* 0x000000040c0c7981 */ /* 0x000f24000c2e1b00 */
[C---:B0-----:R-:W-:Y:S02]  /*0170*/  IMAD.WIDE R16, R0.reuse, 0x4, R10 ;  /* 0x0000000400107825 */ /* 0x041fe400078e020a */
[----:B------:R-:W5:Y:S02]  /*0180*/  LDG.E.EL.64 R14, desc[UR4][R14.64] ;  /* 0x000000040e0e7981 */ /* 0x000f64000c2e1b00 */
[----:B-1----:R-:W-:Y:S02]  /*0190*/  IMAD.WIDE R18, R0, 0x4, R18 ;  /* 0x0000000400127825 */ /* 0x002fe400078e0212 */
[----:B------:R-:W4:Y:S02]  /*01a0*/  LDG.E.EL.64 R16, desc[UR4][R16.64] ;  /* 0x0000000410107981 */ /* 0x000f24000c2e1b00 */
[----:B---3--:R-:W-:-:S02]  /*01b0*/  IMAD.WIDE R4, R3, 0x4, R4 ;  /* 0x0000000403047825 */ /* 0x008fc400078e0204 */
[----:B------:R0:W3:Y:S04]  /*01c0*/  LDG.E.EL.64 R10, desc[UR4][R18.64] ;  /* 0x00000004120a7981 */ /* 0x0000e8000c2e1b00 */
[----:B------:R-:W4:Y:S01]  /*01d0*/  LDG.E.64 R6, desc[UR4][R4.64] ;  /* 0x0000000404067981 */ /* 0x000f22000c1e1b00 */
[----:B------:R-:W-:Y:S01]  /*01e0*/  MOV R21, 0x3e800000 ;  /* 0x3e80000000157802 */ /* 0x000fe20000000f00 */
[----:B--2---:R-:W-:Y:S01]  /*01f0*/  FADD R8, R8, 9.9999997473787516356e-06 ;  /* 0x3727c5ac08087421 */ /* 0x004fe20000000000 */
[----:B------:R-:W-:-:S03]  /*0200*/  FADD R9, R9, 9.9999997473787516356e-06 ;  /* 0x3727c5ac09097421 */ /* 0x000fc60000000000 */
[----:B------:R-:W1:Y:S08]  /*0210*/  MUFU.SQRT R0, R8 ;  /* 0x0000000800007308 */ /* 0x000e700000002000 */
[----:B------:R2:W0:Y:S01]  /*0220*/  MUFU.SQRT R2, R9 ;  /* 0x0000000900027308 */ /* 0x0004220000002000 */
[C---:B-1----:R-:W-:Y:S02]  /*0230*/  FSETP.GT.AND P0, PT, R0.reuse, 8.50705917302346158658e+37, PT ;  /* 0x7e8000000000780b */ /* 0x042fe40003f04000 */
[----:B------:R-:W-:Y:S01]  /*0240*/  FSETP.GEU.AND P2, PT, R0, 1.175494350822287508e-38, PT ;  /* 0x008000000000780b */ /* 0x000fe20003f4e000 */
[----:B--2---:R-:W1:Y:S01]  /*0250*/  LDC.64 R8, c[0x0][0x240] ;  /* 0x00009000ff087b82 */ /* 0x004e620000000a00 */
[----:B0-----:R-:W-:-:S02]  /*0260*/  FSETP.GT.AND P1, PT, R2, 8.50705917302346158658e+37, PT ;  /* 0x7e8000000200780b */ /* 0x001fc40003f24000 */
[----:B------:R-:W-:-:S07]  /*0270*/  FSETP.GEU.AND P3, PT, R2, 1.175494350822287508e-38, PT ;  /* 0x008000000200780b */ /* 0x000fce0003f6e000 */
[----:B------:R-:W-:-:S04]  /*0280*/  @P0 FMUL R0, R0, 0.25 ;  /* 0x3e80000000000820 */ /* 0x000fc80000400000 */
[----:B------:R-:W-:Y:S01]  /*0290*/  @!P2 FMUL R0, R0, 16777216 ;  /* 0x4b8000000000a820 */ /* 0x000fe20000400000 */
[----:B------:R-:W-:-:S04]  /*02a0*/  @P1 FMUL R2, R2, 0.25 ;  /* 0x3e80000002021820 */ /* 0x000fc80000400000 */
[----:B------:R-:W-:Y:S01]  /*02b0*/  @!P3 FMUL R2, R2, 16777216 ;  /* 0x4b8000000202b820 */ /* 0x000fe20000400000 */
[----:B------:R-:W0:Y:S01]  /*02c0*/  MUFU.RCP R0, R0 ;  /* 0x0000000000007308 */ /* 0x000e220000001000 */
[----:B------:R-:W-:-:S07]  /*02d0*/  FSEL R19, R21, 1, P0 ;  /* 0x3f80000015137808 */ /* 0x000fce0000000000 */
[----:B------:R-:W2:Y:S01]  /*02e0*/  MUFU.RCP R2, R2 ;  /* 0x0000000200027308 */ /* 0x000ea20000001000 */
[----:B------:R-:W-:Y:S01]  /*02f0*/  FSEL R21, R21, 1, P1 ;  /* 0x3f80000015157808 */ /* 0x000fe20000800000 */
[----:B------:R-:W-:Y:S01]  /*0300*/  @!P2 FMUL R19, R19, 16777216 ;  /* 0x4b8000001313a820 */ /* 0x000fe20000400000 */
[----:B----4-:R-:W-:Y:S01]  /*0310*/  FADD R6, R6, R12 ;  /* 0x0000000c06067221 */ /* 0x010fe20000000000 */
[----:B------:R-:W-:Y:S02]  /*0320*/  FADD R7, R7, R13 ;  /* 0x0000000d07077221 */ /* 0x000fe40000000000 */
[----:B------:R-:W-:Y:S01]  /*0330*/  @!P3 FMUL R21, R21, 16777216 ;  /* 0x4b8000001515b820 */ /* 0x000fe20000400000 */
[----:B0-----:R-:W-:Y:S01]  /*0340*/  FMUL R19, R0, R19 ;  /* 0x0000001300137220 */ /* 0x001fe20000400000 */
[----:B-----5:R-:W-:Y:S01]  /*0350*/  FADD R14, -R14, R6 ;  /* 0x000000060e0e7221 */ /* 0x020fe20000000100 */
[----:B------:R-:W-:Y:S01]  /*0360*/  FADD R15, -R15, R7 ;  /* 0x000000070f0f7221 */ /* 0x000fe20000000100 */
[----:B--2---:R-:W-:-:S02]  /*0370*/  FMUL R0, R2, R21 ;  /* 0x0000001502007220 */ /* 0x004fc40000400000 */
[----:B------:R-:W-:Y:S02]  /*0380*/  FMUL R19, R14, R19 ;  /* 0x000000130e137220 */ /* 0x000fe40000400000 */
[----:B------:R-:W-:Y:S02]  /*0390*/  FMUL R0, R15, R0 ;  /* 0x000000000f007220 */ /* 0x000fe40000400000 */
[----:B---3--:R-:W-:Y:S02]  /*03a0*/  FFMA R10, R10, R19, R16 ;  /* 0x000000130a0a7223 */ /* 0x008fe40000000010 */
[----:B------:R-:W-:-:S03]  /*03b0*/  FFMA R0, R11, R0, R17 ;  /* 0x000000000b007223 */ /* 0x000fc60000000011 */
[----:B------:R-:W-:Y:S02]  /*03c0*/  FSETP.GEU.AND P0, PT, R10, RZ, PT ;  /* 0x000000ff0a00720b */ /* 0x000fe40003f0e000 */
[----:B------:R-:W-:Y:S01]  /*03d0*/  FSETP.GEU.AND P1, PT, R0, RZ, PT ;  /* 0x000000ff0000720b */ /* 0x000fe20003f2e000 */
[----:B-1----:R-:W-:Y:S01]  /*03e0*/  IMAD.WIDE R8, R3, 0x4, R8 ;  /* 0x0000000403087825 */ /* 0x002fe200078e0208 */
[----:B------:R-:W-:Y:S02]  /*03f0*/  FSEL R10, R10, RZ, P0 ;  /* 0x000000ff0a0a7208 */ /* 0x000fe40000000000 */
[----:B------:R-:W-:Y:S01]  /*0400*/  FSEL R11, R0, RZ, P1 ;  /* 0x000000ff000b7208 */ /* 0x000fe20000800000 */
[----:B------:R-:W-:Y:S04]  /*0410*/  STG.E.64 desc[UR4][R4.64], R6 ;  /* 0x0000000604007986 */ /* 0x000fe8000c101b04 */
[----:B------:R-:W-:Y:S01]  /*0420*/  STG.E.64 desc[UR4][R8.64], R10 ;  /* 0x0000000a08007986 */ /* 0x000fe2000c101b04 */
[----:B------:R-:W-:Y:S05]  /*0430*/  EXIT ;  /* 0x000000000000794d */ /* 0x000fea0003800000 */
.L_x_0:
[----:B------:R-:W-:-:S00]  /*0440*/  BRA `(.L_x_0) ;  /* 0xfffffffc00fc7947 */ /* 0x000fc0000383ffff */
[----:B------:R-:W-:-:S00]  /*0450*/  NOP ;  /* 0x0000000000007918 */ /* 0x000fc00000000000 */
        /* <DEDUP_REMOVED lines=10> */
.L_x_1:


//--------------------- .nv.global.init           --------------------------
	.section	.nv.global.init,"aw",@progbits
.nv.global.init:
	.type		_$_str,@object
	.size		_$_str,(_$_str_$_2 - _$_str)
_$_str:
        /*0000*/ 	.byte	0x5f, 0x5f, 0x43, 0x55, 0x44, 0x41, 0x5f, 0x46, 0x54, 0x5a, 0x00
	.type		_$_str_$_2,@object
	.size		_$_str_$_2,(.L_1 - _$_str_$_2)
_$_str_$_2:
        /*000b*/ 	.byte	0x5f, 0x5f, 0x43, 0x55, 0x44, 0x41, 0x5f, 0x50, 0x52, 0x45, 0x43, 0x5f, 0x53, 0x51, 0x52, 0x54
        /*001b*/ 	.byte	0x00
.L_1:


//--------------------- .nv.constant0.triton_poi_fused__native_batch_norm_legit_no_training_convolution_relu_7 --------------------------
	.section	.nv.constant0.triton_poi_fused__native_batch_norm_legit_no_training_convolution_relu_7,"a",@progbits
	.sectionflags	@""
	.align	4
.nv.constant0.triton_poi_fused__native_batch_norm_legit_no_training_convolution_relu_7:
	.zero		588
